	.headerflags	@"EF_CUDA_TEXMODE_UNIFIED EF_CUDA_64BIT_ADDRESS EF_CUDA_ACCELERATORS EF_CUDA_SM90 EF_CUDA_VIRTUAL_SM(EF_CUDA_SM90)"
	.elftype	@"ET_EXEC"


//--------------------- .nv.info                  --------------------------
	.section	.nv.info,"",@"SHT_CUDA_INFO"
	.align	4


	//----- nvinfo : EIATTR_REGCOUNT
	.align		4
        /*0000*/ 	.byte	0x04, 0x2f
        /*0002*/ 	.short	(.L_2 - .L_1)
	.align		4
.L_1:
        /*0004*/ 	.word	index@(triton_per_fused_native_group_norm_9)
        /*0008*/ 	.word	0x0000001b


	//----- nvinfo : EIATTR_MIN_STACK_SIZE
	.align		4
.L_2:
        /*000c*/ 	.byte	0x04, 0x12
        /*000e*/ 	.short	(.L_4 - .L_3)
	.align		4
.L_3:
        /*0010*/ 	.word	index@(triton_per_fused_native_group_norm_9)
        /*0014*/ 	.word	0x00000000


	//----- nvinfo : EIATTR_FRAME_SIZE
	.align		4
.L_4:
        /*0018*/ 	.byte	0x04, 0x11
        /*001a*/ 	.short	(.L_6 - .L_5)
	.align		4
.L_5:
        /*001c*/ 	.word	index@(triton_per_fused_native_group_norm_9)
        /*0020*/ 	.word	0x00000000


	//----- nvinfo : EIATTR_MIN_STACK_SIZE
	.align		4
.L_6:
        /*0024*/ 	.byte	0x04, 0x12
        /*0026*/ 	.short	(.L_8 - .L_7)
	.align		4
.L_7:
        /*0028*/ 	.word	index@(triton_per_fused_native_group_norm_9)
        /*002c*/ 	.word	0x00000000
.L_8:


//--------------------- .nv.info.triton_per_fused_native_group_norm_9 --------------------------
	.section	.nv.info.triton_per_fused_native_group_norm_9,"",@"SHT_CUDA_INFO"
	.sectionflags	@""
	.align	4


	//----- nvinfo : EIATTR_CUDA_API_VERSION
	.align		4
        /*0000*/ 	.byte	0x04, 0x37
        /*0002*/ 	.short	(.L_10 - .L_9)
.L_9:
        /*0004*/ 	.word	0x0000007c


	//----- nvinfo : EIATTR_KPARAM_INFO
	.align		4
.L_10:
        /*0008*/ 	.byte	0x04, 0x17
        /*000a*/ 	.short	(.L_12 - .L_11)
.L_11:
        /*000c*/ 	.word	0x00000000
        /*0010*/ 	.short	0x0007
        /*0012*/ 	.short	0x0034
        /*0014*/ 	.byte	0x00, 0xf0, 0x11, 0x00


	//----- nvinfo : EIATTR_KPARAM_INFO
	.align		4
.L_12:
        /*0018*/ 	.byte	0x04, 0x17
        /*001a*/ 	.short	(.L_14 - .L_13)
.L_13:
        /*001c*/ 	.word	0x00000000
        /*0020*/ 	.short	0x0006
        /*0022*/ 	.short	0x0030
        /*0024*/ 	.byte	0x00, 0xf0, 0x11, 0x00


	//----- nvinfo : EIATTR_KPARAM_INFO
	.align		4
.L_14:
        /*0028*/ 	.byte	0x04, 0x17
        /*002a*/ 	.short	(.L_16 - .L_15)
.L_15:
        /*002c*/ 	.word	0x00000000
        /*0030*/ 	.short	0x0005
        /*0032*/ 	.short	0x0028
        /*0034*/ 	.byte	0x00, 0xf4, 0x21, 0x00


	//----- nvinfo : EIATTR_KPARAM_INFO
	.align		4
.L_16:
        /*0038*/ 	.byte	0x04, 0x17
        /*003a*/ 	.short	(.L_18 - .L_17)
.L_17:
        /*003c*/ 	.word	0x00000000
        /*0040*/ 	.short	0x0004
        /*0042*/ 	.short	0x0020
        /*0044*/ 	.byte	0x00, 0xf4, 0x21, 0x00


	//----- nvinfo : EIATTR_KPARAM_INFO
	.align		4
.L_18:
        /*0048*/ 	.byte	0x04, 0x17
        /*004a*/ 	.short	(.L_20 - .L_19)
.L_19:
        /*004c*/ 	.word	0x00000000
        /*0050*/ 	.short	0x0003
        /*0052*/ 	.short	0x0018
        /*0054*/ 	.byte	0x00, 0xf4, 0x21, 0x00


	//----- nvinfo : EIATTR_KPARAM_INFO
	.align		4
.L_20:
        /*0058*/ 	.byte	0x04, 0x17
        /*005a*/ 	.short	(.L_22 - .L_21)
.L_21:
        /*005c*/ 	.word	0x00000000
        /*0060*/ 	.short	0x0002
        /*0062*/ 	.short	0x0010
        /*0064*/ 	.byte	0x00, 0xf4, 0x21, 0x00


	//----- nvinfo : EIATTR_KPARAM_INFO
	.align		4
.L_22:
        /*0068*/ 	.byte	0x04, 0x17
        /*006a*/ 	.short	(.L_24 - .L_23)
.L_23:
        /*006c*/ 	.word	0x00000000
        /*0070*/ 	.short	0x0001
        /*0072*/ 	.short	0x0008
        /*0074*/ 	.byte	0x00, 0xf4, 0x21, 0x00


	//----- nvinfo : EIATTR_KPARAM_INFO
	.align		4
.L_24:
        /*0078*/ 	.byte	0x04, 0x17
        /*007a*/ 	.short	(.L_26 - .L_25)
.L_25:
        /*007c*/ 	.word	0x00000000
        /*0080*/ 	.short	0x0000
        /*0082*/ 	.short	0x0000
        /*0084*/ 	.byte	0x00, 0xf4, 0x21, 0x00


	//----- nvinfo : EIATTR_SPARSE_MMA_MASK
	.align		4
.L_26:
        /*0088*/ 	.byte	0x03, 0x50
        /*008a*/ 	.short	0x0000


	//----- nvinfo : EIATTR_MAXREG_COUNT
	.align		4
        /*008c*/ 	.byte	0x03, 0x1b
        /*008e*/ 	.short	0x00ff


	//----- nvinfo : EIATTR_COOP_GROUP_MASK_REGIDS
	.align		4
        /*0090*/ 	.byte	0x04, 0x29
        /*0092*/ 	.short	(.L_28 - .L_27)


	//   ....[0]....
.L_27:
        /*0094*/ 	.word	0xffffffff


	//   ....[1]....
        /*0098*/ 	.word	0xffffffff


	//   ....[2]....
        /*009c*/ 	.word	0xffffffff


	//   ....[3]....
        /*00a0*/ 	.word	0xffffffff


	//   ....[4]....
        /*00a4*/ 	.word	0xffffffff


	//   ....[5]....
        /*00a8*/ 	.word	0xffffffff


	//   ....[6]....
        /*00ac*/ 	.word	0xffffffff


	//   ....[7]....
        /*00b0*/ 	.word	0xffffffff


	//   ....[8]....
        /*00b4*/ 	.word	0xffffffff


	//   ....[9]....
        /*00b8*/ 	.word	0xffffffff


	//   ....[10]....
        /*00bc*/ 	.word	0xffffffff


	//   ....[11]....
        /*00c0*/ 	.word	0xffffffff


	//----- nvinfo : EIATTR_COOP_GROUP_INSTR_OFFSETS
	.align		4
.L_28:
        /*00c4*/ 	.byte	0x04, 0x28
        /*00c6*/ 	.short	(.L_30 - .L_29)


	//   ....[0]....
.L_29:
        /*00c8*/ 	.word	0x00000170


	//   ....[1]....
        /*00cc*/ 	.word	0x000001a0


	//   ....[2]....
        /*00d0*/ 	.word	0x000001d0


	//   ....[3]....
        /*00d4*/ 	.word	0x00000210


	//   ....[4]....
        /*00d8*/ 	.word	0x00000280


	//   ....[5]....
        /*00dc*/ 	.word	0x00000370


	//   ....[6]....
        /*00e0*/ 	.word	0x00000420


	//   ....[7]....
        /*00e4*/ 	.word	0x00000450


	//   ....[8]....
        /*00e8*/ 	.word	0x00000470


	//   ....[9]....
        /*00ec*/ 	.word	0x00000490


	//   ....[10]....
        /*00f0*/ 	.word	0x000004b0


	//   ....[11]....
        /*00f4*/ 	.word	0x00000500


	//----- nvinfo : EIATTR_EXIT_INSTR_OFFSETS
	.align		4
.L_30:
        /*00f8*/ 	.byte	0x04, 0x1c
        /*00fa*/ 	.short	(.L_32 - .L_31)


	//   ....[0]....
.L_31:
        /*00fc*/ 	.word	0x00000750


	//   ....[1]....
        /*0100*/ 	.word	0x00000770


	//----- nvinfo : EIATTR_REQNTID
	.align		4
.L_32:
        /*0104*/ 	.byte	0x04, 0x10
        /*0106*/ 	.short	(.L_34 - .L_33)
.L_33:
        /*0108*/ 	.word	0x00000040
        /*010c*/ 	.word	0x00000001
        /*0110*/ 	.word	0x00000001


	//----- nvinfo : EIATTR_CBANK_PARAM_SIZE
	.align		4
.L_34:
        /*0114*/ 	.byte	0x03, 0x19
        /*0116*/ 	.short	0x0038


	//----- nvinfo : EIATTR_PARAM_CBANK
	.align		4
        /*0118*/ 	.byte	0x04, 0x0a
        /*011a*/ 	.short	(.L_36 - .L_35)
	.align		4
.L_35:
        /*011c*/ 	.word	index@(.nv.constant0.triton_per_fused_native_group_norm_9)
        /*0120*/ 	.short	0x0210
        /*0122*/ 	.short	0x0038


	//----- nvinfo : EIATTR_SW_WAR
	.align		4
.L_36:
        /*0124*/ 	.byte	0x04, 0x36
        /*0126*/ 	.short	(.L_38 - .L_37)
.L_37:
        /*0128*/ 	.word	0x00000008
.L_38:


//--------------------- .nv.callgraph             --------------------------
	.section	.nv.callgraph,"",@"SHT_CUDA_CALLGRAPH"
	.align	4
	.sectionentsize	8
	.align		4
        /*0000*/ 	.word	0x00000000
	.align		4
        /*0004*/ 	.word	0xffffffff
	.align		4
        /*0008*/ 	.word	0x00000000
	.align		4
        /*000c*/ 	.word	0xfffffffe
	.align		4
        /*0010*/ 	.word	0x00000000
	.align		4
        /*0014*/ 	.word	0xfffffffd
	.align		4
        /*0018*/ 	.word	0x00000000
	.align		4
        /*001c*/ 	.word	0xfffffffc


//--------------------- .nv.constant4             --------------------------
	.section	.nv.constant4,"a",@progbits
	.align	8
	.align		8
.nv.constant4:
        /*0000*/ 	.dword	_$_str


//--------------------- .text.triton_per_fused_native_group_norm_9 --------------------------
	.section	.text.triton_per_fused_native_group_norm_9,"ax",@progbits
	.sectionflags	@"SHF_BARRIERS=1"
	.align	128
        .global         triton_per_fused_native_group_norm_9
        .type           triton_per_fused_native_group_norm_9,@function
        .size           triton_per_fused_native_group_norm_9,(.L_x_1 - triton_per_fused_native_group_norm_9)
        .other          triton_per_fused_native_group_norm_9,@"STO_CUDA_ENTRY STV_DEFAULT"
triton_per_fused_native_group_norm_9:
.text.triton_per_fused_native_group_norm_9:
[----:B------:R-:W0:Y:S02]  /*0000*/  LDC R1, c[0x0][0x28] ;  /* 0x00000a00ff017b82 */ /* 0x000e240000000800 */
[----:B------:R-:W1:Y:S01]  /*0010*/  S2R R20, SR_TID.X ;  /* 0x0000000000147919 */ /* 0x000e620000002100 */
[----:B------:R-:W2:Y:S01]  /*0020*/  LDC.64 R2, c[0x0][0x210] ;  /* 0x00008400ff027b82 */ /* 0x000ea20000000a00 */
[----:B------:R-:W-:Y:S01]  /*0030*/  CS2R R4, SRZ ;  /* 0x0000000000047805 */ /* 0x000fe2000001ff00 */
[----:B------:R-:W-:Y:S01]  /*0040*/  ULDC.64 UR6, c[0x0][0x208] ;  /* 0x0000820000067ab9 */ /* 0x000fe20000000a00 */
[----:B------:R-:W3:Y:S01]  /*0050*/  S2R R9, SR_CTAID.X ;  /* 0x0000000000097919 */ /* 0x000ee20000002500 */
[----:B-1----:R-:W-:-:S04]  /*0060*/  SHF.L.U32 R12, R20, 0x1, RZ ;  /* 0x00000001140c7819 */ /* 0x002fc800000006ff */
[----:B------:R-:W-:Y:S02]  /*0070*/  LOP3.LUT R12, R12, 0x7e, RZ, 0xc0, !PT ;  /* 0x0000007e0c0c7812 */ /* 0x000fe400078ec0ff */
[C---:B---3--:R-:W-:Y:S02]  /*0080*/  ISETP.GE.AND P1, PT, R9.reuse, 0x4, PT ;  /* 0x000000040900780c */ /* 0x048fe40003f26270 */
[----:B------:R-:W-:-:S05]  /*0090*/  LEA R8, R9, R12, 0x7 ;  /* 0x0000000c09087211 */ /* 0x000fca00078e38ff */
[----:B--2---:R-:W-:-:S06]  /*00a0*/  IMAD.WIDE R2, R8, 0x4, R2 ;  /* 0x0000000408027825 */ /* 0x004fcc00078e0202 */
[----:B------:R-:W2:Y:S01]  /*00b0*/  @!P1 LDG.E.64 R4, desc[UR6][R2.64] ;  /* 0x0000000602049981 */ /* 0x000ea2000c1e1b00 */
[----:B------:R-:W1:Y:S01]  /*00c0*/  S2UR UR5, SR_CgaCtaId ;  /* 0x00000000000579c3 */ /* 0x000e620000008800 */
[C---:B------:R-:W-:Y:S02]  /*00d0*/  LOP3.LUT R10, R20.reuse, 0x3f, RZ, 0xc0, !PT ;  /* 0x0000003f140a7812 */ /* 0x040fe400078ec0ff */
[C---:B------:R-:W-:Y:S01]  /*00e0*/  LOP3.LUT P2, RZ, R20.reuse, 0x1f, RZ, 0xc0, !PT ;  /* 0x0000001f14ff7812 */ /* 0x040fe2000784c0ff */
[----:B------:R-:W-:Y:S01]  /*00f0*/  UMOV UR4, 0x400 ;  /* 0x0000040000047882 */ /* 0x000fe20000000000 */
[----:B------:R-:W-:Y:S01]  /*0100*/  SHF.R.U32.HI R23, RZ, 0x3, R20 ;  /* 0x00000003ff177819 */ /* 0x000fe20000011614 */
[----:B-1----:R-:W-:Y:S01]  /*0110*/  UPRMT UR4, UR5, 0x654, UR4 ;  /* 0x0000065405047896 */ /* 0x002fe20008000004 */
[----:B------:R-:W-:Y:S02]  /*0120*/  ISETP.GE.AND P3, PT, R20, 0x2, PT ;  /* 0x000000021400780c */ /* 0x000fe40003f66270 */
[----:B--2---:R-:W-:-:S02]  /*0130*/  SEL R13, R4, RZ, !P1 ;  /* 0x000000ff040d7207 */ /* 0x004fc40004800000 */
[----:B------:R-:W-:-:S05]  /*0140*/  SEL R16, R5, RZ, !P1 ;  /* 0x000000ff05107207 */ /* 0x000fca0004800000 */
[----:B------:R-:W-:-:S05]  /*0150*/  FADD R4, R13, R16 ;  /* 0x000000100d047221 */ /* 0x000fca0000000000 */
[----:B------:R-:W-:-:S05]  /*0160*/  FSEL R4, R4, RZ, !P1 ;  /* 0x000000ff04047208 */ /* 0x000fca0004800000 */
[----:B------:R-:W1:Y:S02]  /*0170*/  SHFL.BFLY PT, R5, R4, 0x10, 0x1f ;  /* 0x0e001f0004057f89 */ /* 0x000e6400000e0000 */
[----:B-1----:R-:W-:Y:S01]  /*0180*/  FADD R5, R4, R5 ;  /* 0x0000000504057221 */ /* 0x002fe20000000000 */
[----:B------:R-:W-:-:S04]  /*0190*/  SHF.R.U32.HI R4, RZ, 0x4, R20 ;  /* 0x00000004ff047819 */ /* 0x000fc80000011614 */
[----:B------:R-:W1:Y:S02]  /*01a0*/  SHFL.BFLY PT, R6, R5, 0x8, 0x1f ;  /* 0x0d001f0005067f89 */ /* 0x000e6400000e0000 */
[----:B-1----:R-:W-:Y:S01]  /*01b0*/  FADD R11, R5, R6 ;  /* 0x00000006050b7221 */ /* 0x002fe20000000000 */
[----:B------:R-:W-:-:S04]  /*01c0*/  SGXT.U32 R5, R4, 0x2 ;  /* 0x000000020405781a */ /* 0x000fc80000000000 */
[----:B------:R-:W1:Y:S02]  /*01d0*/  SHFL.BFLY PT, R6, R11, 0x4, 0x1f ;  /* 0x0c801f000b067f89 */ /* 0x000e6400000e0000 */
[----:B-1----:R-:W-:Y:S01]  /*01e0*/  FADD R14, R11, R6 ;  /* 0x000000060b0e7221 */ /* 0x002fe20000000000 */
[----:B------:R-:W-:Y:S01]  /*01f0*/  LOP3.LUT R11, R10, 0x40, RZ, 0xfc, !PT ;  /* 0x000000400a0b7812 */ /* 0x000fe200078efcff */
[----:B------:R-:W1:Y:S03]  /*0200*/  LDC.64 R6, c[0x0][0x218] ;  /* 0x00008600ff067b82 */ /* 0x000e660000000a00 */
[----:B------:R-:W2:Y:S01]  /*0210*/  SHFL.BFLY PT, R3, R14, 0x2, 0x1f ;  /* 0x0c401f000e037f89 */ /* 0x000ea200000e0000 */
[----:B------:R-:W-:Y:S01]  /*0220*/  SHF.R.U32.HI R17, RZ, 0x4, R11 ;  /* 0x00000004ff117819 */ /* 0x000fe2000001160b */
[----:B-1----:R-:W-:-:S04]  /*0230*/  IMAD.WIDE.U32 R18, R5, 0x4, R6 ;  /* 0x0000000405127825 */ /* 0x002fc800078e0006 */
[----:B--2---:R-:W-:Y:S02]  /*0240*/  FADD R21, R14, R3 ;  /* 0x000000030e157221 */ /* 0x004fe40000000000 */
[----:B------:R-:W1:Y:S01]  /*0250*/  LDC.64 R2, c[0x0][0x220] ;  /* 0x00008800ff027b82 */ /* 0x000e620000000a00 */
[----:B------:R-:W-:Y:S01]  /*0260*/  IMAD.WIDE.U32 R6, R17, 0x4, R6 ;  /* 0x0000000411067825 */ /* 0x000fe200078e0006 */
[----:B------:R2:W3:Y:S04]  /*0270*/  LDG.E.EL R14, desc[UR6][R18.64] ;  /* 0x00000006120e7981 */ /* 0x0004e8000c2e1900 */
[----:B------:R-:W4:Y:S04]  /*0280*/  SHFL.BFLY PT, R22, R21, 0x1, 0x1f ;  /* 0x0c201f0015167f89 */ /* 0x000f2800000e0000 */
[----:B------:R5:W3:Y:S01]  /*0290*/  LDG.E.EL R6, desc[UR6][R6.64] ;  /* 0x0000000606067981 */ /* 0x000ae2000c2e1900 */
[----:B-1----:R-:W-:-:S04]  /*02a0*/  IMAD.WIDE.U32 R4, R5, 0x4, R2 ;  /* 0x0000000405047825 */ /* 0x002fc800078e0002 */
[----:B------:R-:W-:Y:S01]  /*02b0*/  IMAD.WIDE.U32 R2, R17, 0x4, R2 ;  /* 0x0000000411027825 */ /* 0x000fe200078e0002 */
[----:B------:R-:W-:-:S03]  /*02c0*/  LOP3.LUT R17, R23, 0x4, RZ, 0xc0, !PT ;  /* 0x0000000417117812 */ /* 0x000fc600078ec0ff */
[----:B----4-:R-:W-:Y:S01]  /*02d0*/  FADD R24, R21, R22 ;  /* 0x0000001615187221 */ /* 0x010fe20000000000 */
[----:B------:R-:W3:Y:S04]  /*02e0*/  LDG.E.EL R5, desc[UR6][R4.64] ;  /* 0x0000000604057981 */ /* 0x000ee8000c2e1900 */
[----:B------:R1:W4:Y:S04]  /*02f0*/  LDG.E.EL R3, desc[UR6][R2.64] ;  /* 0x0000000602037981 */ /* 0x000328000c2e1900 */
[----:B------:R-:W-:Y:S01]  /*0300*/  @!P2 STS [R17+UR4], R24 ;  /* 0x000000181100a988 */ /* 0x000fe20008000804 */
[C---:B--2---:R-:W-:Y:S01]  /*0310*/  LEA R18, R20.reuse, UR4, 0x2 ;  /* 0x0000000414127c11 */ /* 0x044fe2000f8e10ff */
[----:B------:R-:W-:Y:S06]  /*0320*/  BAR.SYNC.DEFER_BLOCKING 0x0 ;  /* 0x0000000000007b1d */ /* 0x000fec0000010000 */
[----:B------:R-:W2:Y:S01]  /*0330*/  @!P3 LDS R15, [R18] ;  /* 0x00000000120fb984 */ /* 0x000ea20000000800 */
[----:B------:R-:W-:-:S04]  /*0340*/  LOP3.LUT R19, R20, 0x1, RZ, 0xc0, !PT ;  /* 0x0000000114137812 */ /* 0x000fc800078ec0ff */
[----:B------:R-:W-:-:S04]  /*0350*/  ISETP.NE.U32.AND P0, PT, R19, 0x1, PT ;  /* 0x000000011300780c */ /* 0x000fc80003f05070 */
[----:B------:R-:W-:Y:S01]  /*0360*/  ISETP.LT.AND P0, PT, R20, 0x2, P0 ;  /* 0x000000021400780c */ /* 0x000fe20000701270 */
[----:B--2---:R-:W5:Y:S02]  /*0370*/  SHFL.BFLY PT, R22, R15, 0x1, 0x1f ;  /* 0x0c201f000f167f89 */ /* 0x004f6400000e0000 */
[----:B-----5:R-:W-:-:S10]  /*0380*/  FADD R7, R15, R22 ;  /* 0x000000160f077221 */ /* 0x020fd40000000000 */
[----:B------:R-:W-:Y:S01]  /*0390*/  @P0 STS [R18], R7 ;  /* 0x0000000712000388 */ /* 0x000fe20000000800 */
[----:B------:R-:W-:Y:S06]  /*03a0*/  BAR.SYNC.DEFER_BLOCKING 0x0 ;  /* 0x0000000000007b1d */ /* 0x000fec0000010000 */
[----:B-1----:R-:W1:Y:S02]  /*03b0*/  LDS R2, [UR4] ;  /* 0x00000004ff027984 */ /* 0x002e640008000800 */
[----:B-1----:R-:W-:-:S04]  /*03c0*/  FMUL R2, R2, 0.0078125 ;  /* 0x3c00000002027820 */ /* 0x002fc80000400000 */
[--C-:B------:R-:W-:Y:S01]  /*03d0*/  FADD R16, R16, -R2.reuse ;  /* 0x8000000210107221 */ /* 0x100fe20000000000 */
[----:B------:R-:W-:-:S03]  /*03e0*/  FADD R13, R13, -R2 ;  /* 0x800000020d0d7221 */ /* 0x000fc60000000000 */
[----:B------:R-:W-:-:S04]  /*03f0*/  FMUL R4, R16, R16 ;  /* 0x0000001010047220 */ /* 0x000fc80000400000 */
[----:B------:R-:W-:-:S05]  /*0400*/  FFMA R4, R13, R13, R4 ;  /* 0x0000000d0d047223 */ /* 0x000fca0000000004 */
[----:B------:R-:W-:-:S05]  /*0410*/  FSEL R4, R4, RZ, !P1 ;  /* 0x000000ff04047208 */ /* 0x000fca0004800000 */
[----:B------:R-:W1:Y:S02]  /*0420*/  SHFL.BFLY PT, R15, R4, 0x10, 0x1f ;  /* 0x0e001f00040f7f89 */ /* 0x000e6400000e0000 */
[----:B-1----:R-:W-:Y:S01]  /*0430*/  FADD R15, R4, R15 ;  /* 0x0000000f040f7221 */ /* 0x002fe20000000000 */
[----:B------:R-:W-:Y:S06]  /*0440*/  BAR.SYNC.DEFER_BLOCKING 0x0 ;  /* 0x0000000000007b1d */ /* 0x000fec0000010000 */
[----:B------:R-:W1:Y:S02]  /*0450*/  SHFL.BFLY PT, R20, R15, 0x8, 0x1f ;  /* 0x0d001f000f147f89 */ /* 0x000e6400000e0000 */
[----:B-1----:R-:W-:-:S05]  /*0460*/  FADD R20, R15, R20 ;  /* 0x000000140f147221 */ /* 0x002fca0000000000 */
[----:B------:R-:W1:Y:S02]  /*0470*/  SHFL.BFLY PT, R7, R20, 0x4, 0x1f ;  /* 0x0c801f0014077f89 */ /* 0x000e6400000e0000 */
[----:B-1----:R-:W-:-:S05]  /*0480*/  FADD R7, R20, R7 ;  /* 0x0000000714077221 */ /* 0x002fca0000000000 */
[----:B------:R-:W1:Y:S02]  /*0490*/  SHFL.BFLY PT, R22, R7, 0x2, 0x1f ;  /* 0x0c401f0007167f89 */ /* 0x000e6400000e0000 */
[----:B-1----:R-:W-:-:S05]  /*04a0*/  FADD R22, R7, R22 ;  /* 0x0000001607167221 */ /* 0x002fca0000000000 */
[----:B------:R-:W1:Y:S02]  /*04b0*/  SHFL.BFLY PT, R19, R22, 0x1, 0x1f ;  /* 0x0c201f0016137f89 */ /* 0x000e6400000e0000 */
[----:B-1----:R-:W-:-:S05]  /*04c0*/  FADD R24, R22, R19 ;  /* 0x0000001316187221 */ /* 0x002fca0000000000 */
[----:B------:R-:W-:Y:S01]  /*04d0*/  @!P2 STS [R17+UR4], R24 ;  /* 0x000000181100a988 */ /* 0x000fe20008000804 */
[----:B------:R-:W-:Y:S06]  /*04e0*/  BAR.SYNC.DEFER_BLOCKING 0x0 ;  /* 0x0000000000007b1d */ /* 0x000fec0000010000 */
[----:B------:R-:W1:Y:S04]  /*04f0*/  @!P3 LDS R0, [R18] ;  /* 0x000000001200b984 */ /* 0x000e680000000800 */
[----:B-1----:R-:W1:Y:S02]  /*0500*/  SHFL.BFLY PT, R15, R0, 0x1, 0x1f ;  /* 0x0c201f00000f7f89 */ /* 0x002e6400000e0000 */
[----:B-1----:R-:W-:-:S05]  /*0510*/  FADD R15, R0, R15 ;  /* 0x0000000f000f7221 */ /* 0x002fca0000000000 */
[----:B------:R-:W-:Y:S01]  /*0520*/  @P0 STS [R18], R15 ;  /* 0x0000000f12000388 */ /* 0x000fe20000000800 */
[----:B------:R-:W-:Y:S06]  /*0530*/  BAR.SYNC.DEFER_BLOCKING 0x0 ;  /* 0x0000000000007b1d */ /* 0x000fec0000010000 */
[----:B------:R-:W1:Y:S01]  /*0540*/  LDS R4, [UR4] ;  /* 0x00000004ff047984 */ /* 0x000e620008000800 */
[----:B------:R-:W-:-:S10]  /*0550*/  HFMA2.MMA R7, -RZ, RZ, 1, 0 ;  /* 0x3c000000ff077435 */ /* 0x000fd400000001ff */
[----:B-1----:R-:W-:-:S06]  /*0560*/  FFMA R4, R4, R7, 9.9999997473787516356e-06 ;  /* 0x3727c5ac04047423 */ /* 0x002fcc0000000007 */
[----:B------:R-:W1:Y:S01]  /*0570*/  MUFU.RSQ R4, R4 ;  /* 0x0000000400047308 */ /* 0x000e620000001400 */
[----:B------:R-:W-:Y:S01]  /*0580*/  LEA R7, R12, UR4, 0x3 ;  /* 0x000000040c077c11 */ /* 0x000fe2000f8e18ff */
[-C--:B-1----:R-:W-:Y:S01]  /*0590*/  FMUL R13, R13, R4.reuse ;  /* 0x000000040d0d7220 */ /* 0x082fe20000400000 */
[----:B------:R-:W-:Y:S01]  /*05a0*/  BAR.SYNC.DEFER_BLOCKING 0x0 ;  /* 0x0000000000007b1d */ /* 0x000fe20000010000 */
[----:B------:R-:W-:Y:S01]  /*05b0*/  FMUL R16, R16, R4 ;  /* 0x0000000410107220 */ /* 0x000fe20000400000 */
[----:B------:R-:W-:Y:S02]  /*05c0*/  LEA R11, R11, UR4, 0x3 ;  /* 0x000000040b0b7c11 */ /* 0x000fe4000f8e18ff */
[C---:B------:R-:W-:Y:S02]  /*05d0*/  LEA R17, R10.reuse, UR4, 0x3 ;  /* 0x000000040a117c11 */ /* 0x040fe4000f8e18ff */
[----:B------:R-:W-:Y:S04]  /*05e0*/  STS [R7], R13 ;  /* 0x0000000d07007388 */ /* 0x000fe80000000800 */
[----:B------:R-:W-:Y:S01]  /*05f0*/  STS [R7+0x8], R16 ;  /* 0x0000081007007388 */ /* 0x000fe20000000800 */
[----:B------:R-:W-:Y:S06]  /*0600*/  BAR.SYNC.DEFER_BLOCKING 0x0 ;  /* 0x0000000000007b1d */ /* 0x000fec0000010000 */
[----:B------:R-:W3:Y:S04]  /*0610*/  LDS R0, [R17] ;  /* 0x0000000011007984 */ /* 0x000ee80000000800 */
[----:B------:R-:W4:Y:S01]  /*0620*/  LDS R11, [R11] ;  /* 0x000000000b0b7984 */ /* 0x000f220000000800 */
[----:B------:R-:W-:-:S02]  /*0630*/  IMAD R18, R10, -0x4, R17 ;  /* 0xfffffffc0a127824 */ /* 0x000fc400078e0211 */
[----:B---3--:R-:W-:Y:S01]  /*0640*/  FFMA R0, R14, R0, R5 ;  /* 0x000000000e007223 */ /* 0x008fe20000000005 */
[----:B------:R-:W-:Y:S01]  /*0650*/  BAR.SYNC.DEFER_BLOCKING 0x0 ;  /* 0x0000000000007b1d */ /* 0x000fe20000010000 */
[----:B----4-:R-:W-:Y:S01]  /*0660*/  FFMA R3, R6, R11, R3 ;  /* 0x0000000b06037223 */ /* 0x010fe20000000003 */
[----:B------:R-:W-:-:S06]  /*0670*/  IMAD R5, R12, -0x4, R7 ;  /* 0xfffffffc0c057824 */ /* 0x000fcc00078e0207 */
[----:B------:R-:W1:Y:S08]  /*0680*/  LDC.64 R6, c[0x0][0x230] ;  /* 0x00008c00ff067b82 */ /* 0x000e700000000a00 */
[----:B------:R-:W2:Y:S08]  /*0690*/  LDC.64 R12, c[0x0][0x238] ;  /* 0x00008e00ff0c7b82 */ /* 0x000eb00000000a00 */
[----:B------:R-:W3:Y:S01]  /*06a0*/  LDC.64 R14, c[0x0][0x228] ;  /* 0x00008a00ff0e7b82 */ /* 0x000ee20000000a00 */
[----:B------:R-:W-:Y:S04]  /*06b0*/  STS [R18], R0 ;  /* 0x0000000012007388 */ /* 0x000fe80000000800 */
[----:B------:R-:W-:Y:S03]  /*06c0*/  STS [R18+0x100], R3 ;  /* 0x0001000312007388 */ /* 0x000fe60000000800 */
[----:B------:R-:W-:Y:S06]  /*06d0*/  BAR.SYNC.DEFER_BLOCKING 0x0 ;  /* 0x0000000000007b1d */ /* 0x000fec0000010000 */
[----:B------:R-:W4:Y:S01]  /*06e0*/  LDS.64 R20, [R5] ;  /* 0x0000000005147984 */ /* 0x000f220000000a00 */
[----:B------:R-:W-:Y:S01]  /*06f0*/  ISETP.EQ.AND P0, PT, R10, RZ, !P1 ;  /* 0x000000ff0a00720c */ /* 0x000fe20004f02270 */
[----:B-1----:R-:W-:-:S04]  /*0700*/  IMAD.WIDE R6, R8, 0x4, R6 ;  /* 0x0000000408067825 */ /* 0x002fc800078e0206 */
[----:B--2---:R-:W-:-:S04]  /*0710*/  IMAD.WIDE R10, R9, 0x4, R12 ;  /* 0x00000004090a7825 */ /* 0x004fc800078e020c */
[----:B---3--:R-:W-:Y:S01]  /*0720*/  IMAD.WIDE R8, R9, 0x4, R14 ;  /* 0x0000000409087825 */ /* 0x008fe200078e020e */
[----:B----4-:R1:W-:Y:S04]  /*0730*/  @!P1 STG.E.64 desc[UR6][R6.64], R20 ;  /* 0x0000001406009986 */ /* 0x0103e8000c101b06 */
[----:B------:R1:W-:Y:S01]  /*0740*/  @P0 STG.E desc[UR6][R10.64], R4 ;  /* 0x000000040a000986 */ /* 0x0003e2000c101906 */
[----:B------:R-:W-:Y:S05]  /*0750*/  @!P0 EXIT ;  /* 0x000000000000894d */ /* 0x000fea0003800000 */
[----:B------:R-:W-:Y:S01]  /*0760*/  STG.E desc[UR6][R8.64], R2 ;  /* 0x0000000208007986 */ /* 0x000fe2000c101906 */
[----:B------:R-:W-:Y:S05]  /*0770*/  EXIT ;  /* 0x000000000000794d */ /* 0x000fea0003800000 */
.L_x_0:
[----:B------:R-:W-:-:S00]  /*0780*/  BRA `(.L_x_0) ;  /* 0xfffffffc00fc7947 */ /* 0x000fc0000383ffff */
[----:B------:R-:W-:-:S00]  /*0790*/  NOP ;  /* 0x0000000000007918 */ /* 0x000fc00000000000 */
        /* <DEDUP_REMOVED lines=14> */
.L_x_1:


//--------------------- .nv.global.init           --------------------------
	.section	.nv.global.init,"aw",@progbits
.nv.global.init:
	.type		_$_str,@object
	.size		_$_str,(.L_0 - _$_str)
_$_str:
        /*0000*/ 	.byte	0x5f, 0x5f, 0x43, 0x55, 0x44, 0x41, 0x5f, 0x46, 0x54, 0x5a, 0x00
.L_0:


//--------------------- .nv.shared.triton_per_fused_native_group_norm_9 --------------------------
	.section	.nv.shared.triton_per_fused_native_group_norm_9,"aw",@nobits
	.sectionflags	@""
	.align	16
	.zero		1024


//--------------------- .nv.constant0.triton_per_fused_native_group_norm_9 --------------------------
	.section	.nv.constant0.triton_per_fused_native_group_norm_9,"a",@progbits
	.sectionflags	@""
	.align	4
.nv.constant0.triton_per_fused_native_group_norm_9:
	.zero		584
